	.headerflags	@"EF_CUDA_TEXMODE_UNIFIED EF_CUDA_64BIT_ADDRESS EF_CUDA_ACCELERATORS EF_CUDA_SM90 EF_CUDA_VIRTUAL_SM(EF_CUDA_SM90)"
	.elftype	@"ET_EXEC"


//--------------------- .nv.info                  --------------------------
	.section	.nv.info,"",@"SHT_CUDA_INFO"
	.align	4


	//----- nvinfo : EIATTR_REGCOUNT
	.align		4
        /*0000*/ 	.byte	0x04, 0x2f
        /*0002*/ 	.short	(.L_1 - .L_0)
	.align		4
.L_0:
        /*0004*/ 	.word	index@(triton_poi_fused_convolution_leaky_relu_47)
        /*0008*/ 	.word	0x0000000e


	//----- nvinfo : EIATTR_MIN_STACK_SIZE
	.align		4
.L_1:
        /*000c*/ 	.byte	0x04, 0x12
        /*000e*/ 	.short	(.L_3 - .L_2)
	.align		4
.L_2:
        /*0010*/ 	.word	index@(triton_poi_fused_convolution_leaky_relu_47)
        /*0014*/ 	.word	0x00000000


	//----- nvinfo : EIATTR_FRAME_SIZE
	.align		4
.L_3:
        /*0018*/ 	.byte	0x04, 0x11
        /*001a*/ 	.short	(.L_5 - .L_4)
	.align		4
.L_4:
        /*001c*/ 	.word	index@(triton_poi_fused_convolution_leaky_relu_47)
        /*0020*/ 	.word	0x00000000


	//----- nvinfo : EIATTR_MIN_STACK_SIZE
	.align		4
.L_5:
        /*0024*/ 	.byte	0x04, 0x12
        /*0026*/ 	.short	(.L_7 - .L_6)
	.align		4
.L_6:
        /*0028*/ 	.word	index@(triton_poi_fused_convolution_leaky_relu_47)
        /*002c*/ 	.word	0x00000000
.L_7:


//--------------------- .nv.info.triton_poi_fused_convolution_leaky_relu_47 --------------------------
	.section	.nv.info.triton_poi_fused_convolution_leaky_relu_47,"",@"SHT_CUDA_INFO"
	.sectionflags	@""
	.align	4


	//----- nvinfo : EIATTR_CUDA_API_VERSION
	.align		4
        /*0000*/ 	.byte	0x04, 0x37
        /*0002*/ 	.short	(.L_9 - .L_8)
.L_8:
        /*0004*/ 	.word	0x0000007c


	//----- nvinfo : EIATTR_KPARAM_INFO
	.align		4
.L_9:
        /*0008*/ 	.byte	0x04, 0x17
        /*000a*/ 	.short	(.L_11 - .L_10)
.L_10:
        /*000c*/ 	.word	0x00000000
        /*0010*/ 	.short	0x0003
        /*0012*/ 	.short	0x0018
        /*0014*/ 	.byte	0x00, 0xf0, 0x11, 0x00


	//----- nvinfo : EIATTR_KPARAM_INFO
	.align		4
.L_11:
        /*0018*/ 	.byte	0x04, 0x17
        /*001a*/ 	.short	(.L_13 - .L_12)
.L_12:
        /*001c*/ 	.word	0x00000000
        /*0020*/ 	.short	0x0002
        /*0022*/ 	.short	0x0010
        /*0024*/ 	.byte	0x00, 0xf4, 0x21, 0x00


	//----- nvinfo : EIATTR_KPARAM_INFO
	.align		4
.L_13:
        /*0028*/ 	.byte	0x04, 0x17
        /*002a*/ 	.short	(.L_15 - .L_14)
.L_14:
        /*002c*/ 	.word	0x00000000
        /*0030*/ 	.short	0x0001
        /*0032*/ 	.short	0x0008
        /*0034*/ 	.byte	0x00, 0xf4, 0x21, 0x00


	//----- nvinfo : EIATTR_KPARAM_INFO
	.align		4
.L_15:
        /*0038*/ 	.byte	0x04, 0x17
        /*003a*/ 	.short	(.L_17 - .L_16)
.L_16:
        /*003c*/ 	.word	0x00000000
        /*0040*/ 	.short	0x0000
        /*0042*/ 	.short	0x0000
        /*0044*/ 	.byte	0x00, 0xf4, 0x21, 0x00


	//----- nvinfo : EIATTR_SPARSE_MMA_MASK
	.align		4
.L_17:
        /*0048*/ 	.byte	0x03, 0x50
        /*004a*/ 	.short	0x0000


	//----- nvinfo : EIATTR_MAXREG_COUNT
	.align		4
        /*004c*/ 	.byte	0x03, 0x1b
        /*004e*/ 	.short	0x00ff


	//----- nvinfo : EIATTR_EXIT_INSTR_OFFSETS
	.align		4
        /*0050*/ 	.byte	0x04, 0x1c
        /*0052*/ 	.short	(.L_19 - .L_18)


	//   ....[0]....
.L_18:
        /*0054*/ 	.word	0x000001a0


	//----- nvinfo : EIATTR_REQNTID
	.align		4
.L_19:
        /*0058*/ 	.byte	0x04, 0x10
        /*005a*/ 	.short	(.L_21 - .L_20)
.L_20:
        /*005c*/ 	.word	0x00000080
        /*0060*/ 	.word	0x00000001
        /*0064*/ 	.word	0x00000001


	//----- nvinfo : EIATTR_CBANK_PARAM_SIZE
	.align		4
.L_21:
        /*0068*/ 	.byte	0x03, 0x19
        /*006a*/ 	.short	0x001c


	//----- nvinfo : EIATTR_PARAM_CBANK
	.align		4
        /*006c*/ 	.byte	0x04, 0x0a
        /*006e*/ 	.short	(.L_23 - .L_22)
	.align		4
.L_22:
        /*0070*/ 	.word	index@(.nv.constant0.triton_poi_fused_convolution_leaky_relu_47)
        /*0074*/ 	.short	0x0210
        /*0076*/ 	.short	0x001c


	//----- nvinfo : EIATTR_SW_WAR
	.align		4
.L_23:
        /*0078*/ 	.byte	0x04, 0x36
        /*007a*/ 	.short	(.L_25 - .L_24)
.L_24:
        /*007c*/ 	.word	0x00000008
.L_25:


//--------------------- .nv.callgraph             --------------------------
	.section	.nv.callgraph,"",@"SHT_CUDA_CALLGRAPH"
	.align	4
	.sectionentsize	8
	.align		4
        /*0000*/ 	.word	0x00000000
	.align		4
        /*0004*/ 	.word	0xffffffff
	.align		4
        /*0008*/ 	.word	0x00000000
	.align		4
        /*000c*/ 	.word	0xfffffffe
	.align		4
        /*0010*/ 	.word	0x00000000
	.align		4
        /*0014*/ 	.word	0xfffffffd
	.align		4
        /*0018*/ 	.word	0x00000000
	.align		4
        /*001c*/ 	.word	0xfffffffc


//--------------------- .text.triton_poi_fused_convolution_leaky_relu_47 --------------------------
	.section	.text.triton_poi_fused_convolution_leaky_relu_47,"ax",@progbits
	.align	128
        .global         triton_poi_fused_convolution_leaky_relu_47
        .type           triton_poi_fused_convolution_leaky_relu_47,@function
        .size           triton_poi_fused_convolution_leaky_relu_47,(.L_x_1 - triton_poi_fused_convolution_leaky_relu_47)
        .other          triton_poi_fused_convolution_leaky_relu_47,@"STO_CUDA_ENTRY STV_DEFAULT"
triton_poi_fused_convolution_leaky_relu_47:
.text.triton_poi_fused_convolution_leaky_relu_47:
[----:B------:R-:W-:Y:S01]  /*0000*/  LDC R1, c[0x0][0x28] ;  /* 0x00000a00ff017b82 */ /* 0x000fe20000000800 */
[----:B------:R-:W1:Y:S07]  /*0010*/  S2R R0, SR_TID.X ;  /* 0x0000000000007919 */ /* 0x000e6e0000002100 */
[----:B------:R-:W2:Y:S01]  /*0020*/  LDC.64 R4, c[0x0][0x218] ;  /* 0x00008600ff047b82 */ /* 0x000ea20000000a00 */
[----:B------:R-:W-:Y:S01]  /*0030*/  ULDC.64 UR4, c[0x0][0x208] ;  /* 0x0000820000047ab9 */ /* 0x000fe20000000a00 */
[----:B------:R-:W-:Y:S01]  /*0040*/  ULDC.64 UR6, c[0x0][0x220] ;  /* 0x0000880000067ab9 */ /* 0x000fe20000000a00 */
[----:B------:R-:W3:Y:S05]  /*0050*/  S2R R7, SR_CTAID.X ;  /* 0x0000000000077919 */ /* 0x000eea0000002500 */
[----:B------:R-:W4:Y:S01]  /*0060*/  LDC.64 R2, c[0x0][0x210] ;  /* 0x00008400ff027b82 */ /* 0x000f220000000a00 */
[----:B-1----:R-:W-:-:S02]  /*0070*/  LOP3.LUT R0, R0, 0x7f, RZ, 0xc0, !PT ;  /* 0x0000007f00007812 */ /* 0x002fc400078ec0ff */
[----:B---3--:R-:W-:-:S03]  /*0080*/  SHF.R.S32.HI R6, RZ, 0x18, R7 ;  /* 0x00000018ff067819 */ /* 0x008fc60000011407 */
[----:B------:R-:W-:Y:S01]  /*0090*/  IMAD R7, R7, 0x80, R0 ;  /* 0x0000008007077824 */ /* 0x000fe200078e0200 */
[----:B------:R-:W-:-:S03]  /*00a0*/  SGXT R0, R6, 0x1 ;  /* 0x000000010600781a */ /* 0x000fc60000000200 */
[----:B----4-:R-:W-:Y:S01]  /*00b0*/  IMAD.WIDE R2, R7, 0x4, R2 ;  /* 0x0000000407027825 */ /* 0x010fe200078e0202 */
[----:B------:R-:W-:-:S04]  /*00c0*/  LEA.HI R0, R0, R7, RZ, 0xa ;  /* 0x0000000700007211 */ /* 0x000fc800078f50ff */
[----:B------:R-:W-:-:S05]  /*00d0*/  LOP3.LUT R0, R0, 0xfffffc00, RZ, 0xc0, !PT ;  /* 0xfffffc0000007812 */ /* 0x000fca00078ec0ff */
[----:B------:R-:W-:Y:S02]  /*00e0*/  IMAD.IADD R9, R7, 0x1, -R0 ;  /* 0x0000000107097824 */ /* 0x000fe400078e0a00 */
[----:B------:R-:W3:Y:S02]  /*00f0*/  LDG.E R0, desc[UR4][R2.64] ;  /* 0x0000000402007981 */ /* 0x000ee4000c1e1900 */
[----:B--2---:R-:W-:-:S06]  /*0100*/  IMAD.WIDE R4, R9, 0x4, R4 ;  /* 0x0000000409047825 */ /* 0x004fcc00078e0204 */
[----:B------:R-:W3:Y:S01]  /*0110*/  LDG.E.EL R5, desc[UR4][R4.64] ;  /* 0x0000000404057981 */ /* 0x000ee2000c2e1900 */
[----:B------:R-:W-:-:S04]  /*0120*/  IADD3 R6, P1, R7, UR6, RZ ;  /* 0x0000000607067c10 */ /* 0x000fc8000ff3e0ff */
[----:B------:R-:W-:Y:S02]  /*0130*/  LEA.HI.X.SX32 R7, R7, UR7, 0x1, P1 ;  /* 0x0000000707077c11 */ /* 0x000fe400088f0eff */
[C---:B---3--:R-:W-:Y:S01]  /*0140*/  FSETP.GT.AND P0, PT, R0.reuse, -R5, PT ;  /* 0x800000050000720b */ /* 0x048fe20003f04000 */
[----:B------:R-:W-:-:S03]  /*0150*/  FADD R9, R0, R5 ;  /* 0x0000000500097221 */ /* 0x000fc60000000000 */
[----:B------:R-:W-:-:S05]  /*0160*/  SEL R11, RZ, 0x1, !P0 ;  /* 0x00000001ff0b7807 */ /* 0x000fca0004000000 */
[----:B------:R-:W-:Y:S04]  /*0170*/  STG.E.U8 desc[UR4][R6.64], R11 ;  /* 0x0000000b06007986 */ /* 0x000fe8000c101104 */
[----:B------:R-:W-:-:S05]  /*0180*/  @!P0 FMUL R9, R9, 0.10000000149011611938 ;  /* 0x3dcccccd09098820 */ /* 0x000fca0000400000 */
[----:B------:R-:W-:Y:S01]  /*0190*/  STG.E desc[UR4][R2.64], R9 ;  /* 0x0000000902007986 */ /* 0x000fe2000c101904 */
[----:B------:R-:W-:Y:S05]  /*01a0*/  EXIT ;  /* 0x000000000000794d */ /* 0x000fea0003800000 */
.L_x_0:
[----:B------:R-:W-:-:S00]  /*01b0*/  BRA `(.L_x_0) ;  /* 0xfffffffc00fc7947 */ /* 0x000fc0000383ffff */
[----:B------:R-:W-:-:S00]  /*01c0*/  NOP ;  /* 0x0000000000007918 */ /* 0x000fc00000000000 */
        /* <DEDUP_REMOVED lines=11> */
.L_x_1:


//--------------------- .nv.constant0.triton_poi_fused_convolution_leaky_relu_47 --------------------------
	.section	.nv.constant0.triton_poi_fused_convolution_leaky_relu_47,"a",@progbits
	.sectionflags	@""
	.align	4
.nv.constant0.triton_poi_fused_convolution_leaky_relu_47:
	.zero		556
